	.headerflags	@"EF_CUDA_TEXMODE_UNIFIED EF_CUDA_64BIT_ADDRESS EF_CUDA_ACCELERATORS EF_CUDA_SM90 EF_CUDA_VIRTUAL_SM(EF_CUDA_SM90)"
	.elftype	@"ET_EXEC"


//--------------------- .nv.info                  --------------------------
	.section	.nv.info,"",@"SHT_CUDA_INFO"
	.align	4


	//----- nvinfo : EIATTR_REGCOUNT
	.align		4
        /*0000*/ 	.byte	0x04, 0x2f
        /*0002*/ 	.short	(.L_3 - .L_2)
	.align		4
.L_2:
        /*0004*/ 	.word	index@(triton_poi_fused__native_batch_norm_legit_no_training_convolution_hardtanh_6)
        /*0008*/ 	.word	0x00000014


	//----- nvinfo : EIATTR_MIN_STACK_SIZE
	.align		4
.L_3:
        /*000c*/ 	.byte	0x04, 0x12
        /*000e*/ 	.short	(.L_5 - .L_4)
	.align		4
.L_4:
        /*0010*/ 	.word	index@(triton_poi_fused__native_batch_norm_legit_no_training_convolution_hardtanh_6)
        /*0014*/ 	.word	0x00000000


	//----- nvinfo : EIATTR_FRAME_SIZE
	.align		4
.L_5:
        /*0018*/ 	.byte	0x04, 0x11
        /*001a*/ 	.short	(.L_7 - .L_6)
	.align		4
.L_6:
        /*001c*/ 	.word	index@(triton_poi_fused__native_batch_norm_legit_no_training_convolution_hardtanh_6)
        /*0020*/ 	.word	0x00000000


	//----- nvinfo : EIATTR_MIN_STACK_SIZE
	.align		4
.L_7:
        /*0024*/ 	.byte	0x04, 0x12
        /*0026*/ 	.short	(.L_9 - .L_8)
	.align		4
.L_8:
        /*0028*/ 	.word	index@(triton_poi_fused__native_batch_norm_legit_no_training_convolution_hardtanh_6)
        /*002c*/ 	.word	0x00000000
.L_9:


//--------------------- .nv.info.triton_poi_fused__native_batch_norm_legit_no_training_convolution_hardtanh_6 --------------------------
	.section	.nv.info.triton_poi_fused__native_batch_norm_legit_no_training_convolution_hardtanh_6,"",@"SHT_CUDA_INFO"
	.sectionflags	@""
	.align	4


	//----- nvinfo : EIATTR_CUDA_API_VERSION
	.align		4
        /*0000*/ 	.byte	0x04, 0x37
        /*0002*/ 	.short	(.L_11 - .L_10)
.L_10:
        /*0004*/ 	.word	0x0000007c


	//----- nvinfo : EIATTR_KPARAM_INFO
	.align		4
.L_11:
        /*0008*/ 	.byte	0x04, 0x17
        /*000a*/ 	.short	(.L_13 - .L_12)
.L_12:
        /*000c*/ 	.word	0x00000000
        /*0010*/ 	.short	0x0007
        /*0012*/ 	.short	0x0038
        /*0014*/ 	.byte	0x00, 0xf0, 0x11, 0x00


	//----- nvinfo : EIATTR_KPARAM_INFO
	.align		4
.L_13:
        /*0018*/ 	.byte	0x04, 0x17
        /*001a*/ 	.short	(.L_15 - .L_14)
.L_14:
        /*001c*/ 	.word	0x00000000
        /*0020*/ 	.short	0x0006
        /*0022*/ 	.short	0x0030
        /*0024*/ 	.byte	0x00, 0xf4, 0x21, 0x00


	//----- nvinfo : EIATTR_KPARAM_INFO
	.align		4
.L_15:
        /*0028*/ 	.byte	0x04, 0x17
        /*002a*/ 	.short	(.L_17 - .L_16)
.L_16:
        /*002c*/ 	.word	0x00000000
        /*0030*/ 	.short	0x0005
        /*0032*/ 	.short	0x0028
        /*0034*/ 	.byte	0x00, 0xf4, 0x21, 0x00


	//----- nvinfo : EIATTR_KPARAM_INFO
	.align		4
.L_17:
        /*0038*/ 	.byte	0x04, 0x17
        /*003a*/ 	.short	(.L_19 - .L_18)
.L_18:
        /*003c*/ 	.word	0x00000000
        /*0040*/ 	.short	0x0004
        /*0042*/ 	.short	0x0020
        /*0044*/ 	.byte	0x00, 0xf4, 0x21, 0x00


	//----- nvinfo : EIATTR_KPARAM_INFO
	.align		4
.L_19:
        /*0048*/ 	.byte	0x04, 0x17
        /*004a*/ 	.short	(.L_21 - .L_20)
.L_20:
        /*004c*/ 	.word	0x00000000
        /*0050*/ 	.short	0x0003
        /*0052*/ 	.short	0x0018
        /*0054*/ 	.byte	0x00, 0xf4, 0x21, 0x00


	//----- nvinfo : EIATTR_KPARAM_INFO
	.align		4
.L_21:
        /*0058*/ 	.byte	0x04, 0x17
        /*005a*/ 	.short	(.L_23 - .L_22)
.L_22:
        /*005c*/ 	.word	0x00000000
        /*0060*/ 	.short	0x0002
        /*0062*/ 	.short	0x0010
        /*0064*/ 	.byte	0x00, 0xf4, 0x21, 0x00


	//----- nvinfo : EIATTR_KPARAM_INFO
	.align		4
.L_23:
        /*0068*/ 	.byte	0x04, 0x17
        /*006a*/ 	.short	(.L_25 - .L_24)
.L_24:
        /*006c*/ 	.word	0x00000000
        /*0070*/ 	.short	0x0001
        /*0072*/ 	.short	0x0008
        /*0074*/ 	.byte	0x00, 0xf4, 0x21, 0x00


	//----- nvinfo : EIATTR_KPARAM_INFO
	.align		4
.L_25:
        /*0078*/ 	.byte	0x04, 0x17
        /*007a*/ 	.short	(.L_27 - .L_26)
.L_26:
        /*007c*/ 	.word	0x00000000
        /*0080*/ 	.short	0x0000
        /*0082*/ 	.short	0x0000
        /*0084*/ 	.byte	0x00, 0xf4, 0x21, 0x00


	//----- nvinfo : EIATTR_SPARSE_MMA_MASK
	.align		4
.L_27:
        /*0088*/ 	.byte	0x03, 0x50
        /*008a*/ 	.short	0x0000


	//----- nvinfo : EIATTR_MAXREG_COUNT
	.align		4
        /*008c*/ 	.byte	0x03, 0x1b
        /*008e*/ 	.short	0x00ff


	//----- nvinfo : EIATTR_EXIT_INSTR_OFFSETS
	.align		4
        /*0090*/ 	.byte	0x04, 0x1c
        /*0092*/ 	.short	(.L_29 - .L_28)


	//   ....[0]....
.L_28:
        /*0094*/ 	.word	0x00000410


	//----- nvinfo : EIATTR_REQNTID
	.align		4
.L_29:
        /*0098*/ 	.byte	0x04, 0x10
        /*009a*/ 	.short	(.L_31 - .L_30)
.L_30:
        /*009c*/ 	.word	0x00000100
        /*00a0*/ 	.word	0x00000001
        /*00a4*/ 	.word	0x00000001


	//----- nvinfo : EIATTR_CBANK_PARAM_SIZE
	.align		4
.L_31:
        /*00a8*/ 	.byte	0x03, 0x19
        /*00aa*/ 	.short	0x003c


	//----- nvinfo : EIATTR_PARAM_CBANK
	.align		4
        /*00ac*/ 	.byte	0x04, 0x0a
        /*00ae*/ 	.short	(.L_33 - .L_32)
	.align		4
.L_32:
        /*00b0*/ 	.word	index@(.nv.constant0.triton_poi_fused__native_batch_norm_legit_no_training_convolution_hardtanh_6)
        /*00b4*/ 	.short	0x0210
        /*00b6*/ 	.short	0x003c


	//----- nvinfo : EIATTR_SW_WAR
	.align		4
.L_33:
        /*00b8*/ 	.byte	0x04, 0x36
        /*00ba*/ 	.short	(.L_35 - .L_34)
.L_34:
        /*00bc*/ 	.word	0x00000008
.L_35:


//--------------------- .nv.callgraph             --------------------------
	.section	.nv.callgraph,"",@"SHT_CUDA_CALLGRAPH"
	.align	4
	.sectionentsize	8
	.align		4
        /*0000*/ 	.word	0x00000000
	.align		4
        /*0004*/ 	.word	0xffffffff
	.align		4
        /*0008*/ 	.word	0x00000000
	.align		4
        /*000c*/ 	.word	0xfffffffe
	.align		4
        /*0010*/ 	.word	0x00000000
	.align		4
        /*0014*/ 	.word	0xfffffffd
	.align		4
        /*0018*/ 	.word	0x00000000
	.align		4
        /*001c*/ 	.word	0xfffffffc


//--------------------- .nv.constant4             --------------------------
	.section	.nv.constant4,"a",@progbits
	.align	8
	.align		8
.nv.constant4:
        /*0000*/ 	.dword	_$_str
	.align		8
        /*0008*/ 	.dword	_$_str_$_2


//--------------------- .text.triton_poi_fused__native_batch_norm_legit_no_training_convolution_hardtanh_6 --------------------------
	.section	.text.triton_poi_fused__native_batch_norm_legit_no_training_convolution_hardtanh_6,"ax",@progbits
	.align	128
        .global         triton_poi_fused__native_batch_norm_legit_no_training_convolution_hardtanh_6
        .type           triton_poi_fused__native_batch_norm_legit_no_training_convolution_hardtanh_6,@function
        .size           triton_poi_fused__native_batch_norm_legit_no_training_convolution_hardtanh_6,(.L_x_1 - triton_poi_fused__native_batch_norm_legit_no_training_convolution_hardtanh_6)
        .other          triton_poi_fused__native_batch_norm_legit_no_training_convolution_hardtanh_6,@"STO_CUDA_ENTRY STV_DEFAULT"
triton_poi_fused__native_batch_norm_legit_no_training_convolution_hardtanh_6:
.text.triton_poi_fused__native_batch_norm_legit_no_training_convolution_hardtanh_6:
[----:B------:R-:W-:Y:S01]  /*0000*/  LDC R1, c[0x0][0x28] ;  /* 0x00000a00ff017b82 */ /* 0x000fe20000000800 */
[----:B------:R-:W1:Y:S07]  /*0010*/  S2R R0, SR_TID.X ;  /* 0x0000000000007919 */ /* 0x000e6e0000002100 */
[----:B------:R-:W2:Y:S01]  /*0020*/  LDC.64 R12, c[0x0][0x228] ;  /* 0x00008a00ff0c7b82 */ /* 0x000ea20000000a00 */
[----:B------:R-:W-:Y:S01]  /*0030*/  ULDC.64 UR4, c[0x0][0x208] ;  /* 0x0000820000047ab9 */ /* 0x000fe20000000a00 */
[----:B------:R-:W3:Y:S06]  /*0040*/  S2R R5, SR_CTAID.X ;  /* 0x0000000000057919 */ /* 0x000eec0000002500 */
[----:B------:R-:W4:Y:S08]  /*0050*/  LDC.64 R8, c[0x0][0x218] ;  /* 0x00008600ff087b82 */ /* 0x000f300000000a00 */
[----:B------:R-:W5:Y:S08]  /*0060*/  LDC.64 R10, c[0x0][0x220] ;  /* 0x00008800ff0a7b82 */ /* 0x000f700000000a00 */
[----:B------:R-:W4:Y:S01]  /*0070*/  LDC.64 R14, c[0x0][0x230] ;  /* 0x00008c00ff0e7b82 */ /* 0x000f220000000a00 */
[----:B-1----:R-:W-:Y:S01]  /*0080*/  IMAD.SHL.U32 R0, R0, 0x2, RZ ;  /* 0x0000000200007824 */ /* 0x002fe200078e00ff */
[----:B---3--:R-:W-:-:S04]  /*0090*/  SHF.R.S32.HI R3, RZ, 0x16, R5 ;  /* 0x00000016ff037819 */ /* 0x008fc80000011405 */
[----:B------:R-:W-:Y:S02]  /*00a0*/  LOP3.LUT R0, R0, 0x1fe, RZ, 0xc0, !PT ;  /* 0x000001fe00007812 */ /* 0x000fe400078ec0ff */
[----:B------:R-:W-:-:S03]  /*00b0*/  SGXT R3, R3, 0x1 ;  /* 0x000000010303781a */ /* 0x000fc60000000200 */
[----:B------:R-:W-:Y:S02]  /*00c0*/  IMAD R0, R5, 0x200, R0 ;  /* 0x0000020005007824 */ /* 0x000fe400078e0200 */
[----:B------:R-:W1:Y:S03]  /*00d0*/  LDC.64 R4, c[0x0][0x238] ;  /* 0x00008e00ff047b82 */ /* 0x000e660000000a00 */
[----:B------:R-:W-:-:S04]  /*00e0*/  LEA.HI R3, R3, R0, RZ, 0xc ;  /* 0x0000000003037211 */ /* 0x000fc800078f60ff */
[----:B------:R-:W-:-:S04]  /*00f0*/  SHF.R.S32.HI R3, RZ, 0xc, R3 ;  /* 0x0000000cff037819 */ /* 0x000fc80000011403 */
[----:B------:R-:W-:-:S04]  /*0100*/  LEA.HI R2, R3, R3, RZ, 0x9 ;  /* 0x0000000303027211 */ /* 0x000fc800078f48ff */
[----:B------:R-:W-:-:S04]  /*0110*/  LOP3.LUT R2, R2, 0xfffffe00, RZ, 0xc0, !PT ;  /* 0xfffffe0002027812 */ /* 0x000fc800078ec0ff */
[----:B------:R-:W-:Y:S02]  /*0120*/  IADD3 R17, R3, -R2, RZ ;  /* 0x8000000203117210 */ /* 0x000fe40007ffe0ff */
[----:B------:R-:W3:Y:S03]  /*0130*/  LDC.64 R2, c[0x0][0x210] ;  /* 0x00008400ff027b82 */ /* 0x000ee60000000a00 */
[----:B--2---:R-:W-:-:S05]  /*0140*/  IMAD.WIDE R12, R17, 0x4, R12 ;  /* 0x00000004110c7825 */ /* 0x004fca00078e020c */
[----:B------:R2:W2:Y:S01]  /*0150*/  LDG.E.EL R16, desc[UR4][R12.64] ;  /* 0x000000040c107981 */ /* 0x0004a2000c2e1900 */
[----:B----4-:R-:W-:-:S04]  /*0160*/  IMAD.WIDE R8, R17, 0x4, R8 ;  /* 0x0000000411087825 */ /* 0x010fc800078e0208 */
[----:B-----5:R-:W-:Y:S02]  /*0170*/  IMAD.WIDE R10, R17, 0x4, R10 ;  /* 0x00000004110a7825 */ /* 0x020fe400078e020a */
[----:B------:R4:W5:Y:S04]  /*0180*/  LDG.E.EL R8, desc[UR4][R8.64] ;  /* 0x0000000408087981 */ /* 0x000968000c2e1900 */
[----:B------:R-:W5:Y:S01]  /*0190*/  LDG.E.EL R10, desc[UR4][R10.64] ;  /* 0x000000040a0a7981 */ /* 0x000f62000c2e1900 */
[----:B---3--:R-:W-:-:S05]  /*01a0*/  IMAD.WIDE R2, R0, 0x4, R2 ;  /* 0x0000000400027825 */ /* 0x008fca00078e0202 */
[----:B------:R-:W5:Y:S01]  /*01b0*/  LDG.E.64 R6, desc[UR4][R2.64] ;  /* 0x0000000402067981 */ /* 0x000f62000c1e1b00 */
[----:B0-2---:R-:W-:-:S04]  /*01c0*/  IMAD.WIDE R12, R17, 0x4, R14 ;  /* 0x00000004110c7825 */ /* 0x005fc800078e020e */
[----:B-1----:R-:W-:Y:S02]  /*01d0*/  IMAD.WIDE R4, R17, 0x4, R4 ;  /* 0x0000000411047825 */ /* 0x002fe400078e0204 */
[----:B------:R-:W2:Y:S04]  /*01e0*/  LDG.E.EL R12, desc[UR4][R12.64] ;  /* 0x000000040c0c7981 */ /* 0x000ea8000c2e1900 */
[----:B------:R0:W2:Y:S01]  /*01f0*/  LDG.E.EL R15, desc[UR4][R4.64] ;  /* 0x00000004040f7981 */ /* 0x0000a2000c2e1900 */
[----:B----4-:R-:W-:Y:S01]  /*0200*/  HFMA2.MMA R9, -RZ, RZ, 1.625, 0 ;  /* 0x3e800000ff097435 */ /* 0x010fe200000001ff */
[----:B------:R-:W-:-:S04]  /*0210*/  FADD R16, R16, 9.9999997473787516356e-06 ;  /* 0x3727c5ac10107421 */ /* 0x000fc80000000000 */
[----:B------:R-:W1:Y:S02]  /*0220*/  MUFU.SQRT R14, R16 ;  /* 0x00000010000e7308 */ /* 0x000e640000002000 */
[C---:B-1----:R-:W-:Y:S02]  /*0230*/  FSETP.GT.AND P0, PT, R14.reuse, 8.50705917302346158658e+37, PT ;  /* 0x7e8000000e00780b */ /* 0x042fe40003f04000 */
[----:B------:R-:W-:-:S11]  /*0240*/  FSETP.GEU.AND P1, PT, R14, 1.175494350822287508e-38, PT ;  /* 0x008000000e00780b */ /* 0x000fd60003f2e000 */
[----:B------:R-:W-:-:S04]  /*0250*/  @P0 FMUL R14, R14, 0.25 ;  /* 0x3e8000000e0e0820 */ /* 0x000fc80000400000 */
[----:B------:R-:W-:-:S06]  /*0260*/  @!P1 FMUL R14, R14, 16777216 ;  /* 0x4b8000000e0e9820 */ /* 0x000fcc0000400000 */
[----:B------:R-:W1:Y:S01]  /*0270*/  MUFU.RCP R14, R14 ;  /* 0x0000000e000e7308 */ /* 0x000e620000001000 */
[----:B------:R-:W-:Y:S01]  /*0280*/  FSEL R9, R9, 1, P0 ;  /* 0x3f80000009097808 */ /* 0x000fe20000000000 */
[--C-:B-----5:R-:W-:Y:S01]  /*0290*/  FADD R6, R6, R8.reuse ;  /* 0x0000000806067221 */ /* 0x120fe20000000000 */
[----:B------:R-:W-:-:S03]  /*02a0*/  FADD R7, R7, R8 ;  /* 0x0000000807077221 */ /* 0x000fc60000000000 */
[----:B------:R-:W-:Y:S01]  /*02b0*/  @!P1 FMUL R9, R9, 16777216 ;  /* 0x4b80000009099820 */ /* 0x000fe20000400000 */
[C---:B0-----:R-:W-:Y:S01]  /*02c0*/  FADD R4, -R10.reuse, R6 ;  /* 0x000000060a047221 */ /* 0x041fe20000000100 */
[----:B------:R-:W-:Y:S02]  /*02d0*/  FADD R10, -R10, R7 ;  /* 0x000000070a0a7221 */ /* 0x000fe40000000100 */
[----:B-1----:R-:W-:-:S04]  /*02e0*/  FMUL R9, R14, R9 ;  /* 0x000000090e097220 */ /* 0x002fc80000400000 */
[-C--:B------:R-:W-:Y:S01]  /*02f0*/  FMUL R8, R4, R9.reuse ;  /* 0x0000000904087220 */ /* 0x080fe20000400000 */
[----:B------:R-:W-:Y:S01]  /*0300*/  FMUL R10, R10, R9 ;  /* 0x000000090a0a7220 */ /* 0x000fe20000400000 */
[----:B------:R-:W0:Y:S02]  /*0310*/  LDC.64 R4, c[0x0][0x240] ;  /* 0x00009000ff047b82 */ /* 0x000e240000000a00 */
[C-C-:B--2---:R-:W-:Y:S01]  /*0320*/  FFMA R8, R12.reuse, R8, R15.reuse ;  /* 0x000000080c087223 */ /* 0x144fe2000000000f */
[----:B------:R-:W-:-:S04]  /*0330*/  FFMA R10, R12, R10, R15 ;  /* 0x0000000a0c0a7223 */ /* 0x000fc8000000000f */
[----:B------:R-:W-:Y:S02]  /*0340*/  FSETP.GTU.AND P0, PT, R8, RZ, PT ;  /* 0x000000ff0800720b */ /* 0x000fe40003f0c000 */
[----:B------:R-:W-:Y:S02]  /*0350*/  FSETP.GTU.AND P1, PT, R10, RZ, PT ;  /* 0x000000ff0a00720b */ /* 0x000fe40003f2c000 */
[----:B------:R-:W-:Y:S02]  /*0360*/  FSEL R8, R8, RZ, P0 ;  /* 0x000000ff08087208 */ /* 0x000fe40000000000 */
[----:B------:R-:W-:Y:S02]  /*0370*/  FSEL R9, R10, RZ, P1 ;  /* 0x000000ff0a097208 */ /* 0x000fe40000800000 */
[----:B------:R-:W-:Y:S02]  /*0380*/  FSETP.GEU.AND P2, PT, R8, 6, PT ;  /* 0x40c000000800780b */ /* 0x000fe40003f4e000 */
[----:B------:R-:W-:-:S02]  /*0390*/  FSETP.GEU.AND P3, PT, R9, 6, PT ;  /* 0x40c000000900780b */ /* 0x000fc40003f6e000 */
[----:B------:R-:W-:Y:S02]  /*03a0*/  FSETP.NAN.AND P0, PT, R8, R8, PT ;  /* 0x000000080800720b */ /* 0x000fe40003f08000 */
[----:B------:R-:W-:Y:S01]  /*03b0*/  FSETP.NAN.AND P1, PT, R9, R9, PT ;  /* 0x000000090900720b */ /* 0x000fe20003f28000 */
[----:B0-----:R-:W-:-:S06]  /*03c0*/  IMAD.WIDE R4, R0, 0x4, R4 ;  /* 0x0000000400047825 */ /* 0x001fcc00078e0204 */
[----:B------:R-:W-:Y:S02]  /*03d0*/  @P2 SEL R8, R8, 0x40c00000, P0 ;  /* 0x40c0000008082807 */ /* 0x000fe40000000000 */
[----:B------:R-:W-:Y:S01]  /*03e0*/  @P3 SEL R9, R9, 0x40c00000, P1 ;  /* 0x40c0000009093807 */ /* 0x000fe20000800000 */
[----:B------:R-:W-:Y:S04]  /*03f0*/  STG.E.64 desc[UR4][R2.64], R6 ;  /* 0x0000000602007986 */ /* 0x000fe8000c101b04 */
[----:B------:R-:W-:Y:S01]  /*0400*/  STG.E.64 desc[UR4][R4.64], R8 ;  /* 0x0000000804007986 */ /* 0x000fe2000c101b04 */
[----:B------:R-:W-:Y:S05]  /*0410*/  EXIT ;  /* 0x000000000000794d */ /* 0x000fea0003800000 */
.L_x_0:
[----:B------:R-:W-:-:S00]  /*0420*/  BRA `(.L_x_0) ;  /* 0xfffffffc00fc7947 */ /* 0x000fc0000383ffff */
[----:B------:R-:W-:-:S00]  /*0430*/  NOP ;  /* 0x0000000000007918 */ /* 0x000fc00000000000 */
        /* <DEDUP_REMOVED lines=12> */
.L_x_1:


//--------------------- .nv.global.init           --------------------------
	.section	.nv.global.init,"aw",@progbits
.nv.global.init:
	.type		_$_str,@object
	.size		_$_str,(_$_str_$_2 - _$_str)
_$_str:
        /*0000*/ 	.byte	0x5f, 0x5f, 0x43, 0x55, 0x44, 0x41, 0x5f, 0x46, 0x54, 0x5a, 0x00
	.type		_$_str_$_2,@object
	.size		_$_str_$_2,(.L_1 - _$_str_$_2)
_$_str_$_2:
        /*000b*/ 	.byte	0x5f, 0x5f, 0x43, 0x55, 0x44, 0x41, 0x5f, 0x50, 0x52, 0x45, 0x43, 0x5f, 0x53, 0x51, 0x52, 0x54
        /*001b*/ 	.byte	0x00
.L_1:


//--------------------- .nv.constant0.triton_poi_fused__native_batch_norm_legit_no_training_convolution_hardtanh_6 --------------------------
	.section	.nv.constant0.triton_poi_fused__native_batch_norm_legit_no_training_convolution_hardtanh_6,"a",@progbits
	.sectionflags	@""
	.align	4
.nv.constant0.triton_poi_fused__native_batch_norm_legit_no_training_convolution_hardtanh_6:
	.zero		588
